//
// Generated by NVIDIA NVVM Compiler
//
// Compiler Build ID: CL-36424714
// Cuda compilation tools, release 13.0, V13.0.88
// Based on NVVM 20.0.0
//

.version 9.0
.target sm_100
.address_size 64

	// .globl	_Z8sumRandCPiS_iii
.global .align 4 .u32 mini;

.visible .entry _Z8sumRandCPiS_iii(
	.param .u64 .ptr .align 1 _Z8sumRandCPiS_iii_param_0,
	.param .u64 .ptr .align 1 _Z8sumRandCPiS_iii_param_1,
	.param .u32 _Z8sumRandCPiS_iii_param_2,
	.param .u32 _Z8sumRandCPiS_iii_param_3,
	.param .u32 _Z8sumRandCPiS_iii_param_4
)
{
	.reg .pred 	%p<4>;
	.reg .b32 	%r<31>;
	.reg .b64 	%rd<15>;

	ld.param.u64 	%rd4, [_Z8sumRandCPiS_iii_param_1];
	ld.param.u32 	%r7, [_Z8sumRandCPiS_iii_param_2];
	ld.param.u32 	%r8, [_Z8sumRandCPiS_iii_param_3];
	ld.param.u32 	%r9, [_Z8sumRandCPiS_iii_param_4];
	mov.u32 	%r10, %ctaid.x;
	mov.u32 	%r11, %ntid.y;
	mov.u32 	%r12, %tid.y;
	mad.lo.s32 	%r13, %r10, %r11, %r12;
	mov.u32 	%r14, %ntid.x;
	mov.u32 	%r15, %tid.x;
	mad.lo.s32 	%r16, %r13, %r14, %r15;
	cvt.u64.u32 	%rd1, %r16;
	mul.lo.s32 	%r1, %r8, %r7;
	div.s32 	%r17, %r1, %r9;
	cvt.s64.s32 	%rd5, %r17;
	setp.ge.u64 	%p1, %rd1, %rd5;
	@%p1 bra 	$L__BB0_4;
	cvt.u32.u64 	%r18, %rd1;
	mul.lo.s32 	%r30, %r9, %r18;
	cvt.s64.s32 	%rd6, %r30;
	cvt.s64.s32 	%rd7, %r9;
	mad.lo.s64 	%rd2, %rd7, %rd1, %rd7;
	setp.le.u64 	%p2, %rd2, %rd6;
	@%p2 bra 	$L__BB0_4;
	cvta.to.global.u64 	%rd3, %rd4;
	add.s32 	%r3, %r8, 1;
	add.s32 	%r4, %r1, %r7;
$L__BB0_3:
	div.s32 	%r19, %r30, %r8;
	mul.lo.s32 	%r20, %r19, %r8;
	sub.s32 	%r21, %r30, %r20;
	mul.lo.s32 	%r22, %r19, %r3;
	add.s32 	%r23, %r22, %r8;
	mul.wide.s32 	%rd8, %r23, 4;
	add.s64 	%rd9, %rd3, %rd8;
	add.s32 	%r24, %r22, %r21;
	mul.wide.s32 	%rd10, %r24, 4;
	add.s64 	%rd11, %rd3, %rd10;
	ld.global.u32 	%r25, [%rd11];
	atom.global.add.u32 	%r26, [%rd9], %r25;
	add.s32 	%r27, %r21, %r4;
	mul.wide.s32 	%rd12, %r27, 4;
	add.s64 	%rd13, %rd3, %rd12;
	ld.global.u32 	%r28, [%rd11];
	atom.global.add.u32 	%r29, [%rd13], %r28;
	add.s32 	%r30, %r30, 1;
	cvt.s64.s32 	%rd14, %r30;
	setp.gt.u64 	%p3, %rd2, %rd14;
	@%p3 bra 	$L__BB0_3;
$L__BB0_4:
	ret;

}
	// .globl	_Z7findMinPiS_iii
.visible .entry _Z7findMinPiS_iii(
	.param .u64 .ptr .align 1 _Z7findMinPiS_iii_param_0,
	.param .u64 .ptr .align 1 _Z7findMinPiS_iii_param_1,
	.param .u32 _Z7findMinPiS_iii_param_2,
	.param .u32 _Z7findMinPiS_iii_param_3,
	.param .u32 _Z7findMinPiS_iii_param_4
)
{
	.reg .pred 	%p<5>;
	.reg .b32 	%r<22>;
	.reg .b64 	%rd<19>;

	ld.param.u64 	%rd3, [_Z7findMinPiS_iii_param_1];
	ld.param.u32 	%r1, [_Z7findMinPiS_iii_param_2];
	ld.param.u32 	%r2, [_Z7findMinPiS_iii_param_3];
	cvta.to.global.u64 	%rd1, %rd3;
	mov.u32 	%r3, %ctaid.x;
	mov.u32 	%r4, %ntid.y;
	mov.u32 	%r5, %tid.y;
	mad.lo.s32 	%r6, %r3, %r4, %r5;
	mov.u32 	%r7, %ntid.x;
	mov.u32 	%r8, %tid.x;
	mad.lo.s32 	%r9, %r6, %r7, %r8;
	cvt.u64.u32 	%rd2, %r9;
	setp.ne.s32 	%p1, %r9, 0;
	@%p1 bra 	$L__BB1_2;
	mul.wide.s32 	%rd4, %r2, 4;
	add.s64 	%rd5, %rd1, %rd4;
	ld.global.u32 	%r10, [%rd5];
	st.global.u32 	[mini], %r10;
$L__BB1_2:
	add.s32 	%r11, %r2, %r1;
	cvt.s64.s32 	%rd6, %r11;
	setp.ge.u64 	%p2, %rd2, %rd6;
	@%p2 bra 	$L__BB1_6;
	cvt.s64.s32 	%rd7, %r1;
	setp.ge.u64 	%p3, %rd2, %rd7;
	@%p3 bra 	$L__BB1_5;
	add.s32 	%r15, %r2, 1;
	cvt.s64.s32 	%rd12, %r15;
	cvt.s64.s32 	%rd13, %r2;
	mad.lo.s64 	%rd14, %rd12, %rd2, %rd13;
	shl.b64 	%rd15, %rd14, 2;
	add.s64 	%rd16, %rd1, %rd15;
	ld.global.u32 	%r16, [%rd16];
	atom.global.min.s32 	%r17, [mini], %r16;
	bra.uni 	$L__BB1_6;
$L__BB1_5:
	mul.lo.s32 	%r12, %r2, %r1;
	cvt.s64.s32 	%rd8, %r12;
	add.s64 	%rd9, %rd8, %rd2;
	shl.b64 	%rd10, %rd9, 2;
	add.s64 	%rd11, %rd1, %rd10;
	ld.global.u32 	%r13, [%rd11];
	atom.global.min.s32 	%r14, [mini], %r13;
$L__BB1_6:
	cvt.u32.u64 	%r18, %rd2;
	setp.ne.s32 	%p4, %r18, 0;
	@%p4 bra 	$L__BB1_8;
	ld.global.u32 	%r19, [mini];
	mad.lo.s32 	%r20, %r1, %r2, %r1;
	add.s32 	%r21, %r20, %r2;
	mul.wide.s32 	%rd17, %r21, 4;
	add.s64 	%rd18, %rd1, %rd17;
	st.global.u32 	[%rd18], %r19;
$L__BB1_8:
	ret;

}
	// .globl	_Z9updameMinPiS_iii
.visible .entry _Z9updameMinPiS_iii(
	.param .u64 .ptr .align 1 _Z9updameMinPiS_iii_param_0,
	.param .u64 .ptr .align 1 _Z9updameMinPiS_iii_param_1,
	.param .u32 _Z9updameMinPiS_iii_param_2,
	.param .u32 _Z9updameMinPiS_iii_param_3,
	.param .u32 _Z9updameMinPiS_iii_param_4
)
{
	.reg .pred 	%p<4>;
	.reg .b32 	%r<26>;
	.reg .b64 	%rd<11>;

	ld.param.u64 	%rd4, [_Z9updameMinPiS_iii_param_1];
	ld.param.u32 	%r7, [_Z9updameMinPiS_iii_param_2];
	ld.param.u32 	%r5, [_Z9updameMinPiS_iii_param_3];
	ld.param.u32 	%r6, [_Z9updameMinPiS_iii_param_4];
	mov.u32 	%r8, %ctaid.x;
	mov.u32 	%r9, %ntid.y;
	mov.u32 	%r10, %tid.y;
	mad.lo.s32 	%r11, %r8, %r9, %r10;
	mov.u32 	%r12, %ntid.x;
	mov.u32 	%r13, %tid.x;
	mad.lo.s32 	%r14, %r11, %r12, %r13;
	cvt.u64.u32 	%rd1, %r14;
	mul.lo.s32 	%r15, %r5, %r7;
	div.s32 	%r16, %r15, %r6;
	cvt.s64.s32 	%rd5, %r16;
	setp.ge.u64 	%p1, %rd1, %rd5;
	@%p1 bra 	$L__BB2_4;
	cvt.u32.u64 	%r17, %rd1;
	mul.lo.s32 	%r25, %r6, %r17;
	cvt.s64.s32 	%rd6, %r25;
	cvt.s64.s32 	%rd7, %r6;
	mad.lo.s64 	%rd2, %rd7, %rd1, %rd7;
	setp.le.u64 	%p2, %rd2, %rd6;
	@%p2 bra 	$L__BB2_4;
	add.s32 	%r2, %r5, 1;
	cvta.to.global.u64 	%rd3, %rd4;
$L__BB2_3:
	div.s32 	%r18, %r25, %r5;
	mul.lo.s32 	%r19, %r18, %r5;
	sub.s32 	%r20, %r25, %r19;
	ld.global.u32 	%r21, [mini];
	mad.lo.s32 	%r22, %r18, %r2, %r20;
	mul.wide.s32 	%rd8, %r22, 4;
	add.s64 	%rd9, %rd3, %rd8;
	ld.global.u32 	%r23, [%rd9];
	add.s32 	%r24, %r23, %r21;
	st.global.u32 	[%rd9], %r24;
	add.s32 	%r25, %r25, 1;
	cvt.s64.s32 	%rd10, %r25;
	setp.gt.u64 	%p3, %rd2, %rd10;
	@%p3 bra 	$L__BB2_3;
$L__BB2_4:
	ret;

}


// ===== COMPILED SASS (sm_100) =====

	.target	sm_100

	.elftype	@"ET_EXEC"


//--------------------- .note.nv.tkinfo           --------------------------
	.section	.note.nv.tkinfo,"",@"SHT_NOTE"
	.sectionflags	@"SHF_NOTE_NV_TKINFO"
	.tkinfo
        /*0018*/ 	.word	0x00000002
        /*0030*/ 	.string	""
        /*0030*/ 	.string	"ptxas"
        /*0030*/ 	.string	"Cuda compilation tools, release 13.0, V13.0.88"
        /*0030*/ 	.string	"Build cuda_13.0.r13.0/compiler.36424714_0"
        /*0030*/ 	.string	"-arch sm_100 -m 64 "



//--------------------- .note.nv.cuinfo           --------------------------
	.section	.note.nv.cuinfo,"",@"SHT_NOTE"
	.sectionflags	@"SHF_NOTE_NV_CUINFO"
        /*0018*/ 	.short	0x0002
        /*001a*/ 	.short	0x0064
        /*001c*/ 	.short	0x0082
	.zero		2


//--------------------- .nv.info                  --------------------------
	.section	.nv.info,"",@"SHT_CUDA_INFO"
	.align	4


	//----- nvinfo : EIATTR_REGCOUNT
	.align		4
        /*0000*/ 	.byte	0x04, 0x2f
        /*0002*/ 	.short	(.L_2 - .L_1)
	.align		4
.L_1:
        /*0004*/ 	.word	index@(_Z8sumRandCPiS_iii)
        /*0008*/ 	.word	0x0000001a


	//----- nvinfo : EIATTR_FRAME_SIZE
	.align		4
.L_2:
        /*000c*/ 	.byte	0x04, 0x11
        /*000e*/ 	.short	(.L_4 - .L_3)
	.align		4
.L_3:
        /*0010*/ 	.word	index@(_Z8sumRandCPiS_iii)
        /*0014*/ 	.word	0x00000000


	//----- nvinfo : EIATTR_REGCOUNT
	.align		4
.L_4:
        /*0018*/ 	.byte	0x04, 0x2f
        /*001a*/ 	.short	(.L_6 - .L_5)
	.align		4
.L_5:
        /*001c*/ 	.word	index@(_Z7findMinPiS_iii)
        /*0020*/ 	.word	0x0000000c


	//----- nvinfo : EIATTR_FRAME_SIZE
	.align		4
.L_6:
        /*0024*/ 	.byte	0x04, 0x11
        /*0026*/ 	.short	(.L_8 - .L_7)
	.align		4
.L_7:
        /*0028*/ 	.word	index@(_Z7findMinPiS_iii)
        /*002c*/ 	.word	0x00000000


	//----- nvinfo : EIATTR_REGCOUNT
	.align		4
.L_8:
        /*0030*/ 	.byte	0x04, 0x2f
        /*0032*/ 	.short	(.L_10 - .L_9)
	.align		4
.L_9:
        /*0034*/ 	.word	index@(_Z9updameMinPiS_iii)
        /*0038*/ 	.word	0x00000016


	//----- nvinfo : EIATTR_FRAME_SIZE
	.align		4
.L_10:
        /*003c*/ 	.byte	0x04, 0x11
        /*003e*/ 	.short	(.L_12 - .L_11)
	.align		4
.L_11:
        /*0040*/ 	.word	index@(_Z9updameMinPiS_iii)
        /*0044*/ 	.word	0x00000000


	//----- nvinfo : EIATTR_MIN_STACK_SIZE
	.align		4
.L_12:
        /*0048*/ 	.byte	0x04, 0x12
        /*004a*/ 	.short	(.L_14 - .L_13)
	.align		4
.L_13:
        /*004c*/ 	.word	index@(_Z9updameMinPiS_iii)
        /*0050*/ 	.word	0x00000000


	//----- nvinfo : EIATTR_MIN_STACK_SIZE
	.align		4
.L_14:
        /*0054*/ 	.byte	0x04, 0x12
        /*0056*/ 	.short	(.L_16 - .L_15)
	.align		4
.L_15:
        /*0058*/ 	.word	index@(_Z7findMinPiS_iii)
        /*005c*/ 	.word	0x00000000


	//----- nvinfo : EIATTR_MIN_STACK_SIZE
	.align		4
.L_16:
        /*0060*/ 	.byte	0x04, 0x12
        /*0062*/ 	.short	(.L_18 - .L_17)
	.align		4
.L_17:
        /*0064*/ 	.word	index@(_Z8sumRandCPiS_iii)
        /*0068*/ 	.word	0x00000000
.L_18:


//--------------------- .nv.compat                --------------------------
	.section	.nv.compat,"",@"SHT_CUDA_COMPAT_INFO"
	.align	4
        /*0000*/ 	.byte	0x02, 0x09, 0x00, 0x00, 0x02, 0x02, 0x01, 0x00, 0x02, 0x05, 0x05, 0x00, 0x03, 0x07, 0x01, 0x01
        /*0010*/ 	.byte	0x02, 0x03, 0x00, 0x00, 0x02, 0x06, 0x01, 0x00, 0x04, 0x0b, 0x08, 0x00, 0x09, 0x00, 0x00, 0x00
        /*0020*/ 	.byte	0x00, 0x00, 0x00, 0x00


//--------------------- .nv.info._Z9updameMinPiS_iii --------------------------
	.section	.nv.info._Z9updameMinPiS_iii,"",@"SHT_CUDA_INFO"
	.sectionflags	@""
	.align	4


	//----- nvinfo : EIATTR_CUDA_API_VERSION
	.align		4
        /*0000*/ 	.byte	0x04, 0x37
        /*0002*/ 	.short	(.L_20 - .L_19)
.L_19:
        /*0004*/ 	.word	0x00000082


	//----- nvinfo : EIATTR_KPARAM_INFO
	.align		4
.L_20:
        /*0008*/ 	.byte	0x04, 0x17
        /*000a*/ 	.short	(.L_22 - .L_21)
.L_21:
        /*000c*/ 	.word	0x00000000
        /*0010*/ 	.short	0x0004
        /*0012*/ 	.short	0x0018
        /*0014*/ 	.byte	0x00, 0xf0, 0x11, 0x00


	//----- nvinfo : EIATTR_KPARAM_INFO
	.align		4
.L_22:
        /*0018*/ 	.byte	0x04, 0x17
        /*001a*/ 	.short	(.L_24 - .L_23)
.L_23:
        /*001c*/ 	.word	0x00000000
        /*0020*/ 	.short	0x0003
        /*0022*/ 	.short	0x0014
        /*0024*/ 	.byte	0x00, 0xf0, 0x11, 0x00


	//----- nvinfo : EIATTR_KPARAM_INFO
	.align		4
.L_24:
        /*0028*/ 	.byte	0x04, 0x17
        /*002a*/ 	.short	(.L_26 - .L_25)
.L_25:
        /*002c*/ 	.word	0x00000000
        /*0030*/ 	.short	0x0002
        /*0032*/ 	.short	0x0010
        /*0034*/ 	.byte	0x00, 0xf0, 0x11, 0x00


	//----- nvinfo : EIATTR_KPARAM_INFO
	.align		4
.L_26:
        /*0038*/ 	.byte	0x04, 0x17
        /*003a*/ 	.short	(.L_28 - .L_27)
.L_27:
        /*003c*/ 	.word	0x00000000
        /*0040*/ 	.short	0x0001
        /*0042*/ 	.short	0x0008
        /*0044*/ 	.byte	0x00, 0xf5, 0x21, 0x00


	//----- nvinfo : EIATTR_KPARAM_INFO
	.align		4
.L_28:
        /*0048*/ 	.byte	0x04, 0x17
        /*004a*/ 	.short	(.L_30 - .L_29)
.L_29:
        /*004c*/ 	.word	0x00000000
        /*0050*/ 	.short	0x0000
        /*0052*/ 	.short	0x0000
        /*0054*/ 	.byte	0x00, 0xf5, 0x21, 0x00


	//----- nvinfo : EIATTR_SPARSE_MMA_MASK
	.align		4
.L_30:
        /*0058*/ 	.byte	0x03, 0x50
        /*005a*/ 	.short	0x0000


	//----- nvinfo : EIATTR_MAXREG_COUNT
	.align		4
        /*005c*/ 	.byte	0x03, 0x1b
        /*005e*/ 	.short	0x00ff


	//----- nvinfo : EIATTR_MERCURY_ISA_VERSION
	.align		4
        /*0060*/ 	.byte	0x03, 0x5f
        /*0062*/ 	.short	0x0101


	//----- nvinfo : EIATTR_VRC_CTA_INIT_COUNT
	.align		4
        /*0064*/ 	.byte	0x02, 0x4a
	.zero		1
	.zero		1


	//----- nvinfo : EIATTR_EXIT_INSTR_OFFSETS
	.align		4
        /*0068*/ 	.byte	0x04, 0x1c
        /*006a*/ 	.short	(.L_32 - .L_31)


	//   ....[0]....
.L_31:
        /*006c*/ 	.word	0x00000260


	//   ....[1]....
        /*0070*/ 	.word	0x000002f0


	//   ....[2]....
        /*0074*/ 	.word	0x000005c0


	//----- nvinfo : EIATTR_CRS_STACK_SIZE
	.align		4
.L_32:
        /*0078*/ 	.byte	0x04, 0x1e
        /*007a*/ 	.short	(.L_34 - .L_33)
.L_33:
        /*007c*/ 	.word	0x00000000


	//----- nvinfo : EIATTR_CBANK_PARAM_SIZE
	.align		4
.L_34:
        /*0080*/ 	.byte	0x03, 0x19
        /*0082*/ 	.short	0x001c


	//----- nvinfo : EIATTR_PARAM_CBANK
	.align		4
        /*0084*/ 	.byte	0x04, 0x0a
        /*0086*/ 	.short	(.L_36 - .L_35)
	.align		4
.L_35:
        /*0088*/ 	.word	index@(.nv.constant0._Z9updameMinPiS_iii)
        /*008c*/ 	.short	0x0380
        /*008e*/ 	.short	0x001c


	//----- nvinfo : EIATTR_SW_WAR
	.align		4
.L_36:
        /*0090*/ 	.byte	0x04, 0x36
        /*0092*/ 	.short	(.L_38 - .L_37)
.L_37:
        /*0094*/ 	.word	0x00000008
.L_38:


//--------------------- .nv.info._Z7findMinPiS_iii --------------------------
	.section	.nv.info._Z7findMinPiS_iii,"",@"SHT_CUDA_INFO"
	.sectionflags	@""
	.align	4


	//----- nvinfo : EIATTR_CUDA_API_VERSION
	.align		4
        /*0000*/ 	.byte	0x04, 0x37
        /*0002*/ 	.short	(.L_40 - .L_39)
.L_39:
        /*0004*/ 	.word	0x00000082


	//----- nvinfo : EIATTR_KPARAM_INFO
	.align		4
.L_40:
        /*0008*/ 	.byte	0x04, 0x17
        /*000a*/ 	.short	(.L_42 - .L_41)
.L_41:
        /*000c*/ 	.word	0x00000000
        /*0010*/ 	.short	0x0004
        /*0012*/ 	.short	0x0018
        /*0014*/ 	.byte	0x00, 0xf0, 0x11, 0x00


	//----- nvinfo : EIATTR_KPARAM_INFO
	.align		4
.L_42:
        /*0018*/ 	.byte	0x04, 0x17
        /*001a*/ 	.short	(.L_44 - .L_43)
.L_43:
        /*001c*/ 	.word	0x00000000
        /*0020*/ 	.short	0x0003
        /*0022*/ 	.short	0x0014
        /*0024*/ 	.byte	0x00, 0xf0, 0x11, 0x00


	//----- nvinfo : EIATTR_KPARAM_INFO
	.align		4
.L_44:
        /*0028*/ 	.byte	0x04, 0x17
        /*002a*/ 	.short	(.L_46 - .L_45)
.L_45:
        /*002c*/ 	.word	0x00000000
        /*0030*/ 	.short	0x0002
        /*0032*/ 	.short	0x0010
        /*0034*/ 	.byte	0x00, 0xf0, 0x11, 0x00


	//----- nvinfo : EIATTR_KPARAM_INFO
	.align		4
.L_46:
        /*0038*/ 	.byte	0x04, 0x17
        /*003a*/ 	.short	(.L_48 - .L_47)
.L_47:
        /*003c*/ 	.word	0x00000000
        /*0040*/ 	.short	0x0001
        /*0042*/ 	.short	0x0008
        /*0044*/ 	.byte	0x00, 0xf5, 0x21, 0x00


	//----- nvinfo : EIATTR_KPARAM_INFO
	.align		4
.L_48:
        /*0048*/ 	.byte	0x04, 0x17
        /*004a*/ 	.short	(.L_50 - .L_49)
.L_49:
        /*004c*/ 	.word	0x00000000
        /*0050*/ 	.short	0x0000
        /*0052*/ 	.short	0x0000
        /*0054*/ 	.byte	0x00, 0xf5, 0x21, 0x00


	//----- nvinfo : EIATTR_SPARSE_MMA_MASK
	.align		4
.L_50:
        /*0058*/ 	.byte	0x03, 0x50
        /*005a*/ 	.short	0x0000


	//----- nvinfo : EIATTR_MAXREG_COUNT
	.align		4
        /*005c*/ 	.byte	0x03, 0x1b
        /*005e*/ 	.short	0x00ff


	//----- nvinfo : EIATTR_MERCURY_ISA_VERSION
	.align		4
        /*0060*/ 	.byte	0x03, 0x5f
        /*0062*/ 	.short	0x0101


	//----- nvinfo : EIATTR_INT_WARP_WIDE_INSTR_OFFSETS
	.align		4
        /*0064*/ 	.byte	0x04, 0x31
        /*0066*/ 	.short	(.L_52 - .L_51)


	//   ....[0]....
.L_51:
        /*0068*/ 	.word	0x00000270


	//   ....[1]....
        /*006c*/ 	.word	0x000002b0


	//   ....[2]....
        /*0070*/ 	.word	0x00000370


	//   ....[3]....
        /*0074*/ 	.word	0x000003b0


	//----- nvinfo : EIATTR_VRC_CTA_INIT_COUNT
	.align		4
.L_52:
        /*0078*/ 	.byte	0x02, 0x4a
	.zero		1
	.zero		1


	//----- nvinfo : EIATTR_EXIT_INSTR_OFFSETS
	.align		4
        /*007c*/ 	.byte	0x04, 0x1c
        /*007e*/ 	.short	(.L_54 - .L_53)


	//   ....[0]....
.L_53:
        /*0080*/ 	.word	0x000003f0


	//   ....[1]....
        /*0084*/ 	.word	0x00000470


	//----- nvinfo : EIATTR_CRS_STACK_SIZE
	.align		4
.L_54:
        /*0088*/ 	.byte	0x04, 0x1e
        /*008a*/ 	.short	(.L_56 - .L_55)
.L_55:
        /*008c*/ 	.word	0x00000000


	//----- nvinfo : EIATTR_CBANK_PARAM_SIZE
	.align		4
.L_56:
        /*0090*/ 	.byte	0x03, 0x19
        /*0092*/ 	.short	0x001c


	//----- nvinfo : EIATTR_PARAM_CBANK
	.align		4
        /*0094*/ 	.byte	0x04, 0x0a
        /*0096*/ 	.short	(.L_58 - .L_57)
	.align		4
.L_57:
        /*0098*/ 	.word	index@(.nv.constant0._Z7findMinPiS_iii)
        /*009c*/ 	.short	0x0380
        /*009e*/ 	.short	0x001c


	//----- nvinfo : EIATTR_SW_WAR
	.align		4
.L_58:
        /*00a0*/ 	.byte	0x04, 0x36
        /*00a2*/ 	.short	(.L_60 - .L_59)
.L_59:
        /*00a4*/ 	.word	0x00000008
.L_60:


//--------------------- .nv.info._Z8sumRandCPiS_iii --------------------------
	.section	.nv.info._Z8sumRandCPiS_iii,"",@"SHT_CUDA_INFO"
	.sectionflags	@""
	.align	4


	//----- nvinfo : EIATTR_CUDA_API_VERSION
	.align		4
        /*0000*/ 	.byte	0x04, 0x37
        /*0002*/ 	.short	(.L_62 - .L_61)
.L_61:
        /*0004*/ 	.word	0x00000082


	//----- nvinfo : EIATTR_KPARAM_INFO
	.align		4
.L_62:
        /*0008*/ 	.byte	0x04, 0x17
        /*000a*/ 	.short	(.L_64 - .L_63)
.L_63:
        /*000c*/ 	.word	0x00000000
        /*0010*/ 	.short	0x0004
        /*0012*/ 	.short	0x0018
        /*0014*/ 	.byte	0x00, 0xf0, 0x11, 0x00


	//----- nvinfo : EIATTR_KPARAM_INFO
	.align		4
.L_64:
        /*0018*/ 	.byte	0x04, 0x17
        /*001a*/ 	.short	(.L_66 - .L_65)
.L_65:
        /*001c*/ 	.word	0x00000000
        /*0020*/ 	.short	0x0003
        /*0022*/ 	.short	0x0014
        /*0024*/ 	.byte	0x00, 0xf0, 0x11, 0x00


	//----- nvinfo : EIATTR_KPARAM_INFO
	.align		4
.L_66:
        /*0028*/ 	.byte	0x04, 0x17
        /*002a*/ 	.short	(.L_68 - .L_67)
.L_67:
        /*002c*/ 	.word	0x00000000
        /*0030*/ 	.short	0x0002
        /*0032*/ 	.short	0x0010
        /*0034*/ 	.byte	0x00, 0xf0, 0x11, 0x00


	//----- nvinfo : EIATTR_KPARAM_INFO
	.align		4
.L_68:
        /*0038*/ 	.byte	0x04, 0x17
        /*003a*/ 	.short	(.L_70 - .L_69)
.L_69:
        /*003c*/ 	.word	0x00000000
        /*0040*/ 	.short	0x0001
        /*0042*/ 	.short	0x0008
        /*0044*/ 	.byte	0x00, 0xf5, 0x21, 0x00


	//----- nvinfo : EIATTR_KPARAM_INFO
	.align		4
.L_70:
        /*0048*/ 	.byte	0x04, 0x17
        /*004a*/ 	.short	(.L_72 - .L_71)
.L_71:
        /*004c*/ 	.word	0x00000000
        /*0050*/ 	.short	0x0000
        /*0052*/ 	.short	0x0000
        /*0054*/ 	.byte	0x00, 0xf5, 0x21, 0x00


	//----- nvinfo : EIATTR_SPARSE_MMA_MASK
	.align		4
.L_72:
        /*0058*/ 	.byte	0x03, 0x50
        /*005a*/ 	.short	0x0000


	//----- nvinfo : EIATTR_MAXREG_COUNT
	.align		4
        /*005c*/ 	.byte	0x03, 0x1b
        /*005e*/ 	.short	0x00ff


	//----- nvinfo : EIATTR_MERCURY_ISA_VERSION
	.align		4
        /*0060*/ 	.byte	0x03, 0x5f
        /*0062*/ 	.short	0x0101


	//----- nvinfo : EIATTR_VRC_CTA_INIT_COUNT
	.align		4
        /*0064*/ 	.byte	0x02, 0x4a
	.zero		1
	.zero		1


	//----- nvinfo : EIATTR_EXIT_INSTR_OFFSETS
	.align		4
        /*0068*/ 	.byte	0x04, 0x1c
        /*006a*/ 	.short	(.L_74 - .L_73)


	//   ....[0]....
.L_73:
        /*006c*/ 	.word	0x00000260


	//   ....[1]....
        /*0070*/ 	.word	0x000002f0


	//   ....[2]....
        /*0074*/ 	.word	0x000005f0


	//----- nvinfo : EIATTR_CRS_STACK_SIZE
	.align		4
.L_74:
        /*0078*/ 	.byte	0x04, 0x1e
        /*007a*/ 	.short	(.L_76 - .L_75)
.L_75:
        /*007c*/ 	.word	0x00000000


	//----- nvinfo : EIATTR_CBANK_PARAM_SIZE
	.align		4
.L_76:
        /*0080*/ 	.byte	0x03, 0x19
        /*0082*/ 	.short	0x001c


	//----- nvinfo : EIATTR_PARAM_CBANK
	.align		4
        /*0084*/ 	.byte	0x04, 0x0a
        /*0086*/ 	.short	(.L_78 - .L_77)
	.align		4
.L_77:
        /*0088*/ 	.word	index@(.nv.constant0._Z8sumRandCPiS_iii)
        /*008c*/ 	.short	0x0380
        /*008e*/ 	.short	0x001c


	//----- nvinfo : EIATTR_SW_WAR
	.align		4
.L_78:
        /*0090*/ 	.byte	0x04, 0x36
        /*0092*/ 	.short	(.L_80 - .L_79)
.L_79:
        /*0094*/ 	.word	0x00000008
.L_80:


//--------------------- .nv.callgraph             --------------------------
	.section	.nv.callgraph,"",@"SHT_CUDA_CALLGRAPH"
	.align	4
	.sectionentsize	8
	.align		4
        /*0000*/ 	.word	0x00000000
	.align		4
        /*0004*/ 	.word	0xffffffff
	.align		4
        /*0008*/ 	.word	0x00000000
	.align		4
        /*000c*/ 	.word	0xfffffffe
	.align		4
        /*0010*/ 	.word	0x00000000
	.align		4
        /*0014*/ 	.word	0xfffffffd
	.align		4
        /*0018*/ 	.word	0x00000000
	.align		4
        /*001c*/ 	.word	0xfffffffc


//--------------------- .nv.constant4             --------------------------
	.section	.nv.constant4,"a",@progbits
	.align	8
	.align		8
.nv.constant4:
        /*0000*/ 	.dword	mini


//--------------------- .text._Z9updameMinPiS_iii --------------------------
	.section	.text._Z9updameMinPiS_iii,"ax",@progbits
	.align	128
        .global         _Z9updameMinPiS_iii
        .type           _Z9updameMinPiS_iii,@function
        .size           _Z9updameMinPiS_iii,(.L_x_8 - _Z9updameMinPiS_iii)
        .other          _Z9updameMinPiS_iii,@"STO_CUDA_ENTRY STV_DEFAULT"
_Z9updameMinPiS_iii:
.text._Z9updameMinPiS_iii:
[----:B------:R-:W-:Y:S08]  /*0000*/  LDC R1, c[0x0][0x37c] ;  /* 0x0000df00ff017b82 */ /* 0x000ff00000000800 */
[----:B------:R-:W0:Y:S01]  /*0010*/  LDC R4, c[0x0][0x398] ;  /* 0x0000e600ff047b82 */ /* 0x000e220000000800 */
[----:B------:R-:W1:Y:S07]  /*0020*/  S2R R13, SR_TID.X ;  /* 0x00000000000d7919 */ /* 0x000e6e0000002100 */
[----:B------:R-:W2:Y:S08]  /*0030*/  LDC.64 R2, c[0x0][0x390] ;  /* 0x0000e400ff027b82 */ /* 0x000eb00000000a00 */
[----:B------:R-:W3:Y:S01]  /*0040*/  S2UR UR4, SR_CTAID.X ;  /* 0x00000000000479c3 */ /* 0x000ee20000002500 */
[----:B0-----:R-:W-:-:S04]  /*0050*/  IABS R15, R4 ;  /* 0x00000004000f7213 */ /* 0x001fc80000000000 */
[----:B------:R-:W0:Y:S01]  /*0060*/  I2F.RP R0, R15 ;  /* 0x0000000f00007306 */ /* 0x000e220000209400 */
[----:B--2---:R-:W-:-:S07]  /*0070*/  IMAD R9, R3, R2, RZ ;  /* 0x0000000203097224 */ /* 0x004fce00078e02ff */
[----:B0-----:R-:W0:Y:S02]  /*0080*/  MUFU.RCP R0, R0 ;  /* 0x0000000000007308 */ /* 0x001e240000001000 */
[----:B0-----:R-:W-:Y:S01]  /*0090*/  VIADD R6, R0, 0xffffffe ;  /* 0x0ffffffe00067836 */ /* 0x001fe20000000000 */
[----:B------:R-:W-:Y:S02]  /*00a0*/  IABS R0, R9 ;  /* 0x0000000900007213 */ /* 0x000fe40000000000 */
[----:B------:R-:W-:-:S03]  /*00b0*/  LOP3.LUT R9, R9, R4, RZ, 0x3c, !PT ;  /* 0x0000000409097212 */ /* 0x000fc600078e3cff */
[----:B------:R0:W2:Y:S01]  /*00c0*/  F2I.FTZ.U32.TRUNC.NTZ R7, R6 ;  /* 0x0000000600077305 */ /* 0x0000a2000021f000 */
[----:B------:R-:W-:Y:S01]  /*00d0*/  ISETP.GE.AND P2, PT, R9, RZ, PT ;  /* 0x000000ff0900720c */ /* 0x000fe20003f46270 */
[----:B0-----:R-:W-:Y:S02]  /*00e0*/  IMAD.MOV.U32 R6, RZ, RZ, RZ ;  /* 0x000000ffff067224 */ /* 0x001fe400078e00ff */
[----:B--2---:R-:W-:-:S04]  /*00f0*/  IMAD.MOV R8, RZ, RZ, -R7 ;  /* 0x000000ffff087224 */ /* 0x004fc800078e0a07 */
[----:B------:R-:W-:-:S04]  /*0100*/  IMAD R11, R8, R15, RZ ;  /* 0x0000000f080b7224 */ /* 0x000fc800078e02ff */
[----:B------:R-:W-:Y:S02]  /*0110*/  IMAD.HI.U32 R7, R7, R11, R6 ;  /* 0x0000000b07077227 */ /* 0x000fe400078e0006 */
[----:B------:R-:W3:Y:S01]  /*0120*/  S2R R11, SR_TID.Y ;  /* 0x00000000000b7919 */ /* 0x000ee20000002200 */
[----:B------:R-:W3:Y:S01]  /*0130*/  LDC R6, c[0x0][0x364] ;  /* 0x0000d900ff067b82 */ /* 0x000ee20000000800 */
[----:B------:R-:W1:Y:S02]  /*0140*/  LDCU UR5, c[0x0][0x360] ;  /* 0x00006c00ff0577ac */ /* 0x000e640008000800 */
[----:B------:R-:W-:-:S05]  /*0150*/  IMAD.HI.U32 R7, R7, R0, RZ ;  /* 0x0000000007077227 */ /* 0x000fca00078e00ff */
[----:B------:R-:W-:-:S05]  /*0160*/  IADD3 R2, PT, PT, -R7, RZ, RZ ;  /* 0x000000ff07027210 */ /* 0x000fca0007ffe1ff */
[----:B------:R-:W-:-:S05]  /*0170*/  IMAD R0, R15, R2, R0 ;  /* 0x000000020f007224 */ /* 0x000fca00078e0200 */
[----:B------:R-:W-:-:S13]  /*0180*/  ISETP.GT.U32.AND P1, PT, R15, R0, PT ;  /* 0x000000000f00720c */ /* 0x000fda0003f24070 */
[----:B------:R-:W-:Y:S02]  /*0190*/  @!P1 IMAD.IADD R0, R0, 0x1, -R15 ;  /* 0x0000000100009824 */ /* 0x000fe400078e0a0f */
[----:B------:R-:W-:Y:S01]  /*01a0*/  @!P1 VIADD R7, R7, 0x1 ;  /* 0x0000000107079836 */ /* 0x000fe20000000000 */
[----:B------:R-:W-:Y:S02]  /*01b0*/  ISETP.NE.AND P1, PT, R4, RZ, PT ;  /* 0x000000ff0400720c */ /* 0x000fe40003f25270 */
[----:B------:R-:W-:Y:S01]  /*01c0*/  ISETP.GE.U32.AND P0, PT, R0, R15, PT ;  /* 0x0000000f0000720c */ /* 0x000fe20003f06070 */
[----:B---3--:R-:W-:-:S12]  /*01d0*/  IMAD R0, R6, UR4, R11 ;  /* 0x0000000406007c24 */ /* 0x008fd8000f8e020b */
[----:B------:R-:W-:-:S05]  /*01e0*/  @P0 IADD3 R7, PT, PT, R7, 0x1, RZ ;  /* 0x0000000107070810 */ /* 0x000fca0007ffe0ff */
[----:B------:R-:W-:Y:S02]  /*01f0*/  IMAD.MOV.U32 R2, RZ, RZ, R7 ;  /* 0x000000ffff027224 */ /* 0x000fe400078e0007 */
[----:B-1----:R-:W-:Y:S02]  /*0200*/  IMAD R7, R0, UR5, R13 ;  /* 0x0000000500077c24 */ /* 0x002fe4000f8e020d */
[----:B------:R-:W-:Y:S01]  /*0210*/  @!P2 IMAD.MOV R2, RZ, RZ, -R2 ;  /* 0x000000ffff02a224 */ /* 0x000fe200078e0a02 */
[----:B------:R-:W-:-:S04]  /*0220*/  @!P1 LOP3.LUT R2, RZ, R4, RZ, 0x33, !PT ;  /* 0x00000004ff029212 */ /* 0x000fc800078e33ff */
[----:B------:R-:W-:Y:S02]  /*0230*/  ISETP.GE.U32.AND P0, PT, R7, R2, PT ;  /* 0x000000020700720c */ /* 0x000fe40003f06070 */
[----:B------:R-:W-:-:S04]  /*0240*/  SHF.R.S32.HI R2, RZ, 0x1f, R2 ;  /* 0x0000001fff027819 */ /* 0x000fc80000011402 */
[----:B------:R-:W-:-:S13]  /*0250*/  ISETP.GE.U32.AND.EX P0, PT, RZ, R2, PT, P0 ;  /* 0x00000002ff00720c */ /* 0x000fda0003f06100 */
[----:B------:R-:W-:Y:S05]  /*0260*/  @P0 EXIT ;  /* 0x000000000000094d */ /* 0x000fea0003800000 */
[----:B------:R-:W-:Y:S01]  /*0270*/  SHF.R.S32.HI R5, RZ, 0x1f, R4 ;  /* 0x0000001fff057819 */ /* 0x000fe20000011404 */
[----:B------:R-:W-:-:S04]  /*0280*/  IMAD R15, R7, R4, RZ ;  /* 0x00000004070f7224 */ /* 0x000fc800078e02ff */
[----:B------:R-:W-:Y:S02]  /*0290*/  IMAD R9, R5, R7, RZ ;  /* 0x0000000705097224 */ /* 0x000fe400078e02ff */
[----:B------:R-:W-:Y:S01]  /*02a0*/  IMAD.WIDE.U32 R4, R7, R4, R4 ;  /* 0x0000000407047225 */ /* 0x000fe200078e0004 */
[----:B------:R-:W-:-:S04]  /*02b0*/  SHF.R.S32.HI R7, RZ, 0x1f, R15 ;  /* 0x0000001fff077819 */ /* 0x000fc8000001140f */
[----:B------:R-:W-:Y:S02]  /*02c0*/  IADD3 R0, PT, PT, R5, R9, RZ ;  /* 0x0000000905007210 */ /* 0x000fe40007ffe0ff */
[----:B------:R-:W-:-:S04]  /*02d0*/  ISETP.GT.U32.AND P0, PT, R4, R15, PT ;  /* 0x0000000f0400720c */ /* 0x000fc80003f04070 */
[----:B------:R-:W-:-:S13]  /*02e0*/  ISETP.GT.U32.AND.EX P0, PT, R0, R7, PT, P0 ;  /* 0x000000070000720c */ /* 0x000fda0003f04100 */
[----:B------:R-:W-:Y:S05]  /*02f0*/  @!P0 EXIT ;  /* 0x000000000000894d */ /* 0x000fea0003800000 */
[----:B------:R-:W-:Y:S01]  /*0300*/  IABS R2, R3 ;  /* 0x0000000300027213 */ /* 0x000fe20000000000 */
[----:B------:R-:W0:Y:S01]  /*0310*/  LDC R10, c[0x0][0x394] ;  /* 0x0000e500ff0a7b82 */ /* 0x000e220000000800 */
[----:B------:R-:W-:Y:S01]  /*0320*/  ISETP.NE.AND P1, PT, R3, RZ, PT ;  /* 0x000000ff0300720c */ /* 0x000fe20003f25270 */
[----:B------:R-:W1:Y:S01]  /*0330*/  LDCU.64 UR4, c[0x0][0x358] ;  /* 0x00006b00ff0477ac */ /* 0x000e620008000a00 */
[----:B------:R-:W2:Y:S05]  /*0340*/  I2F.RP R11, R2 ;  /* 0x00000002000b7306 */ /* 0x000eaa0000209400 */
[----:B------:R-:W3:Y:S08]  /*0350*/  LDC.64 R8, c[0x4][RZ] ;  /* 0x01000000ff087b82 */ /* 0x000ef00000000a00 */
[----:B------:R-:W4:Y:S01]  /*0360*/  LDC.64 R6, c[0x0][0x388] ;  /* 0x0000e200ff067b82 */ /* 0x000f220000000a00 */
[----:B--2---:R-:W2:Y:S02]  /*0370*/  MUFU.RCP R11, R11 ;  /* 0x0000000b000b7308 */ /* 0x004ea40000001000 */
[----:B--2---:R-:W-:-:S06]  /*0380*/  VIADD R12, R11, 0xffffffe ;  /* 0x0ffffffe0b0c7836 */ /* 0x004fcc0000000000 */
[----:B------:R2:W5:Y:S02]  /*0390*/  F2I.FTZ.U32.TRUNC.NTZ R13, R12 ;  /* 0x0000000c000d7305 */ /* 0x000564000021f000 */
[----:B--2---:R-:W-:Y:S02]  /*03a0*/  HFMA2 R12, -RZ, RZ, 0, 0 ;  /* 0x00000000ff0c7431 */ /* 0x004fe400000001ff */
[----:B-----5:R-:W-:-:S04]  /*03b0*/  IMAD.MOV R17, RZ, RZ, -R13 ;  /* 0x000000ffff117224 */ /* 0x020fc800078e0a0d */
[----:B------:R-:W-:-:S04]  /*03c0*/  IMAD R17, R17, R2, RZ ;  /* 0x0000000211117224 */ /* 0x000fc800078e02ff */
[----:B------:R-:W-:-:S04]  /*03d0*/  IMAD.HI.U32 R11, R13, R17, R12 ;  /* 0x000000110d0b7227 */ /* 0x000fc800078e000c */
[----:B------:R-:W-:Y:S01]  /*03e0*/  VIADD R12, R3, 0x1 ;  /* 0x00000001030c7836 */ /* 0x000fe20000000000 */
[----:B------:R-:W-:Y:S01]  /*03f0*/  LOP3.LUT R3, RZ, R3, RZ, 0x33, !PT ;  /* 0x00000003ff037212 */ /* 0x000fe200078e33ff */
[----:B01-34-:R-:W-:-:S07]  /*0400*/  IMAD.MOV.U32 R13, RZ, RZ, R15 ;  /* 0x000000ffff0d7224 */ /* 0x01bfce00078e000f */
.L_x_0:
[----:B------:R-:W-:Y:S02]  /*0410*/  IABS R16, R13 ;  /* 0x0000000d00107213 */ /* 0x000fe40000000000 */
[----:B------:R-:W-:-:S03]  /*0420*/  IABS R18, R10 ;  /* 0x0000000a00127213 */ /* 0x000fc60000000000 */
[----:B0-----:R-:W-:-:S05]  /*0430*/  IMAD.HI.U32 R14, R11, R16, RZ ;  /* 0x000000100b0e7227 */ /* 0x001fca00078e00ff */
[----:B------:R-:W-:-:S05]  /*0440*/  IADD3 R15, PT, PT, -R14, RZ, RZ ;  /* 0x000000ff0e0f7210 */ /* 0x000fca0007ffe1ff */
[----:B------:R-:W-:Y:S02]  /*0450*/  IMAD R15, R18, R15, R16 ;  /* 0x0000000f120f7224 */ /* 0x000fe400078e0210 */
[----:B------:R-:W2:Y:S03]  /*0460*/  LDG.E R16, desc[UR4][R8.64] ;  /* 0x0000000408107981 */ /* 0x000ea6000c1e1900 */
[----:B------:R-:W-:-:S13]  /*0470*/  ISETP.GT.U32.AND P2, PT, R2, R15, PT ;  /* 0x0000000f0200720c */ /* 0x000fda0003f44070 */
[----:B------:R-:W-:Y:S02]  /*0480*/  @!P2 IMAD.IADD R15, R15, 0x1, -R18 ;  /* 0x000000010f0fa824 */ /* 0x000fe400078e0a12 */
[----:B------:R-:W-:-:S03]  /*0490*/  @!P2 VIADD R14, R14, 0x1 ;  /* 0x000000010e0ea836 */ /* 0x000fc60000000000 */
[----:B------:R-:W-:Y:S02]  /*04a0*/  ISETP.GE.U32.AND P0, PT, R15, R2, PT ;  /* 0x000000020f00720c */ /* 0x000fe40003f06070 */
[----:B------:R-:W-:-:S04]  /*04b0*/  LOP3.LUT R15, R13, R10, RZ, 0x3c, !PT ;  /* 0x0000000a0d0f7212 */ /* 0x000fc800078e3cff */
[----:B------:R-:W-:-:S07]  /*04c0*/  ISETP.GE.AND P3, PT, R15, RZ, PT ;  /* 0x000000ff0f00720c */ /* 0x000fce0003f66270 */
[----:B------:R-:W-:-:S06]  /*04d0*/  @P0 IADD3 R14, PT, PT, R14, 0x1, RZ ;  /* 0x000000010e0e0810 */ /* 0x000fcc0007ffe0ff */
[----:B------:R-:W-:-:S05]  /*04e0*/  @!P3 IMAD.MOV R14, RZ, RZ, -R14 ;  /* 0x000000ffff0eb224 */ /* 0x000fca00078e0a0e */
[----:B------:R-:W-:-:S05]  /*04f0*/  SEL R15, R3, R14, !P1 ;  /* 0x0000000e030f7207 */ /* 0x000fca0004800000 */
[----:B------:R-:W-:-:S04]  /*0500*/  IMAD.MOV R14, RZ, RZ, -R15 ;  /* 0x000000ffff0e7224 */ /* 0x000fc800078e0a0f */
[----:B------:R-:W-:-:S04]  /*0510*/  IMAD R14, R10, R14, R13 ;  /* 0x0000000e0a0e7224 */ /* 0x000fc800078e020d */
[----:B------:R-:W-:-:S04]  /*0520*/  IMAD R15, R12, R15, R14 ;  /* 0x0000000f0c0f7224 */ /* 0x000fc800078e020e */
[----:B------:R-:W-:-:S05]  /*0530*/  IMAD.WIDE R14, R15, 0x4, R6 ;  /* 0x000000040f0e7825 */ /* 0x000fca00078e0206 */
[----:B------:R-:W2:Y:S01]  /*0540*/  LDG.E R17, desc[UR4][R14.64] ;  /* 0x000000040e117981 */ /* 0x000ea2000c1e1900 */
[----:B------:R-:W-:-:S05]  /*0550*/  VIADD R13, R13, 0x1 ;  /* 0x000000010d0d7836 */ /* 0x000fca0000000000 */
[----:B------:R-:W-:Y:S02]  /*0560*/  ISETP.GT.U32.AND P0, PT, R4, R13, PT ;  /* 0x0000000d0400720c */ /* 0x000fe40003f04070 */
[----:B------:R-:W-:-:S04]  /*0570*/  SHF.R.S32.HI R19, RZ, 0x1f, R13 ;  /* 0x0000001fff137819 */ /* 0x000fc8000001140d */
[----:B------:R-:W-:Y:S02]  /*0580*/  ISETP.GT.U32.AND.EX P0, PT, R0, R19, PT, P0 ;  /* 0x000000130000720c */ /* 0x000fe40003f04100 */
[----:B--2---:R-:W-:-:S05]  /*0590*/  IADD3 R17, PT, PT, R16, R17, RZ ;  /* 0x0000001110117210 */ /* 0x004fca0007ffe0ff */
[----:B------:R0:W-:Y:S06]  /*05a0*/  STG.E desc[UR4][R14.64], R17 ;  /* 0x000000110e007986 */ /* 0x0001ec000c101904 */
[----:B------:R-:W-:Y:S05]  /*05b0*/  @P0 BRA `(.L_x_0) ;  /* 0xfffffffc00940947 */ /* 0x000fea000383ffff */
[----:B------:R-:W-:Y:S05]  /*05c0*/  EXIT ;  /* 0x000000000000794d */ /* 0x000fea0003800000 */
.L_x_1:
[----:B------:R-:W-:-:S00]  /*05d0*/  BRA `(.L_x_1) ;  /* 0xfffffffc00fc7947 */ /* 0x000fc0000383ffff */
[----:B------:R-:W-:-:S00]  /*05e0*/  NOP ;  /* 0x0000000000007918 */ /* 0x000fc00000000000 */
        /* <DEDUP_REMOVED lines=9> */
.L_x_8:


//--------------------- .text._Z7findMinPiS_iii   --------------------------
	.section	.text._Z7findMinPiS_iii,"ax",@progbits
	.align	128
        .global         _Z7findMinPiS_iii
        .type           _Z7findMinPiS_iii,@function
        .size           _Z7findMinPiS_iii,(.L_x_9 - _Z7findMinPiS_iii)
        .other          _Z7findMinPiS_iii,@"STO_CUDA_ENTRY STV_DEFAULT"
_Z7findMinPiS_iii:
.text._Z7findMinPiS_iii:
[----:B------:R-:W-:Y:S01]  /*0000*/  LDC R1, c[0x0][0x37c] ;  /* 0x0000df00ff017b82 */ /* 0x000fe20000000800 */
[----:B------:R-:W0:Y:S07]  /*0010*/  S2R R3, SR_TID.Y ;  /* 0x0000000000037919 */ /* 0x000e2e0000002200 */
[----:B------:R-:W0:Y:S01]  /*0020*/  S2UR UR4, SR_CTAID.X ;  /* 0x00000000000479c3 */ /* 0x000e220000002500 */
[----:B------:R-:W1:Y:S01]  /*0030*/  LDCU.64 UR6, c[0x0][0x358] ;  /* 0x00006b00ff0677ac */ /* 0x000e620008000a00 */
[----:B------:R-:W2:Y:S06]  /*0040*/  S2R R9, SR_TID.X ;  /* 0x0000000000097919 */ /* 0x000eac0000002100 */
[----:B------:R-:W0:Y:S01]  /*0050*/  LDC R0, c[0x0][0x364] ;  /* 0x0000d900ff007b82 */ /* 0x000e220000000800 */
[----:B------:R-:W2:Y:S01]  /*0060*/  LDCU UR5, c[0x0][0x360] ;  /* 0x00006c00ff0577ac */ /* 0x000ea20008000800 */
[----:B0-----:R-:W-:-:S04]  /*0070*/  IMAD R0, R0, UR4, R3 ;  /* 0x0000000400007c24 */ /* 0x001fc8000f8e0203 */
[----:B--2---:R-:W-:-:S05]  /*0080*/  IMAD R9, R0, UR5, R9 ;  /* 0x0000000500097c24 */ /* 0x004fca000f8e0209 */
[----:B------:R-:W-:-:S13]  /*0090*/  ISETP.NE.AND P1, PT, R9, RZ, PT ;  /* 0x000000ff0900720c */ /* 0x000fda0003f25270 */
[----:B------:R-:W0:Y:S08]  /*00a0*/  @!P1 LDC R3, c[0x0][0x394] ;  /* 0x0000e500ff039b82 */ /* 0x000e300000000800 */
[----:B------:R-:W0:Y:S02]  /*00b0*/  @!P1 LDC.64 R4, c[0x0][0x388] ;  /* 0x0000e200ff049b82 */ /* 0x000e240000000a00 */
[----:B0-----:R-:W-:-:S06]  /*00c0*/  @!P1 IMAD.WIDE R4, R3, 0x4, R4 ;  /* 0x0000000403049825 */ /* 0x001fcc00078e0204 */
[----:B------:R-:W0:Y:S01]  /*00d0*/  LDC.64 R2, c[0x0][0x390] ;  /* 0x0000e400ff027b82 */ /* 0x000e220000000a00 */
[----:B-1----:R-:W2:Y:S01]  /*00e0*/  @!P1 LDG.E R5, desc[UR6][R4.64] ;  /* 0x0000000604059981 */ /* 0x002ea2000c1e1900 */
[----:B------:R-:W-:Y:S06]  /*00f0*/  BSSY.RECONVERGENT B0, `(.L_x_2) ;  /* 0x000002f000007945 */ /* 0x000fec0003800200 */
[----:B------:R-:W2:Y:S01]  /*0100*/  @!P1 LDC.64 R6, c[0x4][RZ] ;  /* 0x01000000ff069b82 */ /* 0x000ea20000000a00 */
[----:B0-----:R-:W-:-:S05]  /*0110*/  IMAD.IADD R0, R3, 0x1, R2 ;  /* 0x0000000103007824 */ /* 0x001fca00078e0202 */
[----:B------:R-:W-:Y:S02]  /*0120*/  SHF.R.S32.HI R8, RZ, 0x1f, R0 ;  /* 0x0000001fff087819 */ /* 0x000fe40000011400 */
[----:B------:R-:W-:-:S04]  /*0130*/  ISETP.GE.U32.AND P0, PT, R9, R0, PT ;  /* 0x000000000900720c */ /* 0x000fc80003f06070 */
[----:B------:R-:W-:Y:S01]  /*0140*/  ISETP.GE.U32.AND.EX P0, PT, RZ, R8, PT, P0 ;  /* 0x00000008ff00720c */ /* 0x000fe20003f06100 */
[----:B--2---:R0:W-:-:S12]  /*0150*/  @!P1 STG.E desc[UR6][R6.64], R5 ;  /* 0x0000000506009986 */ /* 0x0041d8000c101906 */
[----:B------:R-:W-:Y:S05]  /*0160*/  @P0 BRA `(.L_x_3) ;  /* 0x00000000009c0947 */ /* 0x000fea0003800000 */
[----:B------:R-:W-:Y:S02]  /*0170*/  ISETP.GE.U32.AND P0, PT, R9, R2, PT ;  /* 0x000000020900720c */ /* 0x000fe40003f06070 */
[----:B------:R-:W-:-:S04]  /*0180*/  SHF.R.S32.HI R0, RZ, 0x1f, R2 ;  /* 0x0000001fff007819 */ /* 0x000fc80000011402 */
[----:B------:R-:W-:-:S13]  /*0190*/  ISETP.GE.U32.AND.EX P0, PT, RZ, R0, PT, P0 ;  /* 0x00000000ff00720c */ /* 0x000fda0003f06100 */
[----:B------:R-:W-:Y:S05]  /*01a0*/  @P0 BRA `(.L_x_4) ;  /* 0x0000000000500947 */ /* 0x000fea0003800000 */
[----:B------:R-:W1:Y:S01]  /*01b0*/  LDCU.64 UR4, c[0x0][0x388] ;  /* 0x00007100ff0477ac */ /* 0x000e620008000a00 */
[----:B------:R-:W-:Y:S01]  /*01c0*/  VIADD R0, R3, 0x1 ;  /* 0x0000000103007836 */ /* 0x000fe20000000000 */
[--C-:B0-----:R-:W-:Y:S01]  /*01d0*/  SHF.R.S32.HI R5, RZ, 0x1f, R3.reuse ;  /* 0x0000001fff057819 */ /* 0x101fe20000011403 */
[----:B------:R-:W-:-:S03]  /*01e0*/  IMAD.MOV.U32 R4, RZ, RZ, R3 ;  /* 0x000000ffff047224 */ /* 0x000fc600078e0003 */
[----:B------:R-:W-:Y:S01]  /*01f0*/  SHF.R.S32.HI R6, RZ, 0x1f, R0 ;  /* 0x0000001fff067819 */ /* 0x000fe20000011400 */
[----:B------:R-:W-:-:S04]  /*0200*/  IMAD.WIDE.U32 R4, R9, R0, R4 ;  /* 0x0000000009047225 */ /* 0x000fc800078e0004 */
[----:B------:R-:W-:-:S04]  /*0210*/  IMAD R9, R6, R9, RZ ;  /* 0x0000000906097224 */ /* 0x000fc800078e02ff */
[----:B------:R-:W-:Y:S01]  /*0220*/  IMAD.IADD R5, R5, 0x1, R9 ;  /* 0x0000000105057824 */ /* 0x000fe200078e0209 */
[----:B-1----:R-:W-:-:S04]  /*0230*/  LEA R6, P0, R4, UR4, 0x2 ;  /* 0x0000000404067c11 */ /* 0x002fc8000f8010ff */
[----:B------:R-:W-:-:S05]  /*0240*/  LEA.HI.X R7, R4, UR5, R5, 0x2, P0 ;  /* 0x0000000504077c11 */ /* 0x000fca00080f1405 */
[----:B------:R-:W2:Y:S01]  /*0250*/  LDG.E R6, desc[UR6][R6.64] ;  /* 0x0000000606067981 */ /* 0x000ea2000c1e1900 */
[----:B------:R-:W0:Y:S01]  /*0260*/  LDC.64 R4, c[0x4][RZ] ;  /* 0x01000000ff047b82 */ /* 0x000e220000000a00 */
[----:B------:R-:W-:Y:S01]  /*0270*/  VOTEU.ANY UR4, UPT, PT ;  /* 0x0000000000047886 */ /* 0x000fe200038e0100 */
[----:B------:R-:W1:Y:S01]  /*0280*/  S2R R0, SR_LANEID ;  /* 0x0000000000007919 */ /* 0x000e620000000000 */
[----:B------:R-:W-:-:S06]  /*0290*/  UFLO.U32 UR4, UR4 ;  /* 0x00000004000472bd */ /* 0x000fcc00080e0000 */
[----:B-1----:R-:W-:Y:S02]  /*02a0*/  ISETP.EQ.U32.AND P0, PT, R0, UR4, PT ;  /* 0x0000000400007c0c */ /* 0x002fe4000bf02070 */
[----:B--2---:R-:W-:-:S13]  /*02b0*/  CREDUX.MIN.S32 UR5, R6 ;  /* 0x00000000060572cc */ /* 0x004fda0000008200 */
[----:B------:R-:W-:-:S05]  /*02c0*/  IMAD.U32 R9, RZ, RZ, UR5 ;  /* 0x00000005ff097e24 */ /* 0x000fca000f8e00ff */
[----:B0-----:R1:W-:Y:S01]  /*02d0*/  @P0 REDG.E.MIN.S32.STRONG.GPU desc[UR6][R4.64], R9 ;  /* 0x000000090400098e */ /* 0x0013e2000c92e306 */
[----:B------:R-:W-:Y:S05]  /*02e0*/  BRA `(.L_x_3) ;  /* 0x00000000003c7947 */ /* 0x000fea0003800000 */
.L_x_4:
[----:B------:R-:W1:Y:S01]  /*02f0*/  LDCU.64 UR4, c[0x0][0x388] ;  /* 0x00007100ff0477ac */ /* 0x000e620008000a00 */
[----:B------:R-:W-:-:S05]  /*0300*/  IMAD R0, R3, R2, RZ ;  /* 0x0000000203007224 */ /* 0x000fca00078e02ff */
[----:B------:R-:W-:-:S04]  /*0310*/  IADD3 R9, P0, PT, R9, R0, RZ ;  /* 0x0000000009097210 */ /* 0x000fc80007f1e0ff */
[----:B------:R-:W-:Y:S02]  /*0320*/  LEA.HI.X.SX32 R0, R0, RZ, 0x1, P0 ;  /* 0x000000ff00007211 */ /* 0x000fe400000f0eff */
[----:B-1----:R-:W-:-:S04]  /*0330*/  LEA R4, P0, R9, UR4, 0x2 ;  /* 0x0000000409047c11 */ /* 0x002fc8000f8010ff */
[----:B0-----:R-:W-:-:S05]  /*0340*/  LEA.HI.X R5, R9, UR5, R0, 0x2, P0 ;  /* 0x0000000509057c11 */ /* 0x001fca00080f1400 */
        /* <DEDUP_REMOVED lines=8> */
[----:B0-----:R2:W-:Y:S02]  /*03d0*/  @P0 REDG.E.MIN.S32.STRONG.GPU desc[UR6][R6.64], R9 ;  /* 0x000000090600098e */ /* 0x0015e4000c92e306 */
.L_x_3:
[----:B------:R-:W-:Y:S05]  /*03e0*/  BSYNC.RECONVERGENT B0 ;  /* 0x0000000000007941 */ /* 0x000fea0003800200 */
.L_x_2:
[----:B------:R-:W-:Y:S05]  /*03f0*/  @P1 EXIT ;  /* 0x000000000000194d */ /* 0x000fea0003800000 */
[----:B01----:R-:W0:Y:S08]  /*0400*/  LDC.64 R4, c[0x4][RZ] ;  /* 0x01000000ff047b82 */ /* 0x003e300000000a00 */
[----:B--2---:R-:W1:Y:S01]  /*0410*/  LDC.64 R6, c[0x0][0x388] ;  /* 0x0000e200ff067b82 */ /* 0x004e620000000a00 */
[----:B0-----:R-:W2:Y:S01]  /*0420*/  LDG.E R5, desc[UR6][R4.64] ;  /* 0x0000000604057981 */ /* 0x001ea2000c1e1900 */
[----:B------:R-:W-:-:S04]  /*0430*/  IMAD R2, R3, R2, R2 ;  /* 0x0000000203027224 */ /* 0x000fc800078e0202 */
[----:B------:R-:W-:-:S04]  /*0440*/  IMAD.IADD R3, R2, 0x1, R3 ;  /* 0x0000000102037824 */ /* 0x000fc800078e0203 */
[----:B-1----:R-:W-:-:S05]  /*0450*/  IMAD.WIDE R2, R3, 0x4, R6 ;  /* 0x0000000403027825 */ /* 0x002fca00078e0206 */
[----:B--2---:R-:W-:Y:S01]  /*0460*/  STG.E desc[UR6][R2.64], R5 ;  /* 0x0000000502007986 */ /* 0x004fe2000c101906 */
[----:B------:R-:W-:Y:S05]  /*0470*/  EXIT ;  /* 0x000000000000794d */ /* 0x000fea0003800000 */
.L_x_5:
        /* <DEDUP_REMOVED lines=16> */
.L_x_9:


//--------------------- .text._Z8sumRandCPiS_iii  --------------------------
	.section	.text._Z8sumRandCPiS_iii,"ax",@progbits
	.align	128
        .global         _Z8sumRandCPiS_iii
        .type           _Z8sumRandCPiS_iii,@function
        .size           _Z8sumRandCPiS_iii,(.L_x_10 - _Z8sumRandCPiS_iii)
        .other          _Z8sumRandCPiS_iii,@"STO_CUDA_ENTRY STV_DEFAULT"
_Z8sumRandCPiS_iii:
.text._Z8sumRandCPiS_iii:
        /* <DEDUP_REMOVED lines=10> */
[----:B------:R-:W-:-:S05]  /*00a0*/  IABS R0, R11 ;  /* 0x0000000b00007213 */ /* 0x000fca0000000000 */
[----:B------:R0:W2:Y:S02]  /*00b0*/  F2I.FTZ.U32.TRUNC.NTZ R5, R4 ;  /* 0x0000000400057305 */ /* 0x0000a4000021f000 */
[----:B0-----:R-:W-:Y:S02]  /*00c0*/  HFMA2 R4, -RZ, RZ, 0, 0 ;  /* 0x00000000ff047431 */ /* 0x001fe400000001ff */
[----:B--2---:R-:W-:-:S04]  /*00d0*/  IMAD.MOV R8, RZ, RZ, -R5 ;  /* 0x000000ffff087224 */ /* 0x004fc800078e0a05 */
[----:B------:R-:W-:-:S04]  /*00e0*/  IMAD R9, R8, R15, RZ ;  /* 0x0000000f08097224 */ /* 0x000fc800078e02ff */
[----:B------:R-:W-:Y:S02]  /*00f0*/  IMAD.HI.U32 R5, R5, R9, R4 ;  /* 0x0000000905057227 */ /* 0x000fe400078e0004 */
[----:B------:R-:W3:Y:S04]  /*0100*/  S2R R9, SR_TID.Y ;  /* 0x0000000000097919 */ /* 0x000ee80000002200 */
[----:B------:R-:W-:-:S04]  /*0110*/  IMAD.HI.U32 R5, R5, R0, RZ ;  /* 0x0000000005057227 */ /* 0x000fc800078e00ff */
[----:B------:R-:W-:-:S04]  /*0120*/  IMAD.MOV R8, RZ, RZ, -R5 ;  /* 0x000000ffff087224 */ /* 0x000fc800078e0a05 */
[C---:B------:R-:W-:Y:S02]  /*0130*/  IMAD R0, R15.reuse, R8, R0 ;  /* 0x000000080f007224 */ /* 0x040fe400078e0200 */
[----:B------:R-:W3:Y:S01]  /*0140*/  LDC R8, c[0x0][0x364] ;  /* 0x0000d900ff087b82 */ /* 0x000ee20000000800 */
[----:B------:R-:W1:Y:S02]  /*0150*/  LDCU UR5, c[0x0][0x360] ;  /* 0x00006c00ff0577ac */ /* 0x000e640008000800 */
[----:B------:R-:W-:-:S13]  /*0160*/  ISETP.GT.U32.AND P1, PT, R15, R0, PT ;  /* 0x000000000f00720c */ /* 0x000fda0003f24070 */
[----:B------:R-:W-:Y:S01]  /*0170*/  @!P1 IMAD.IADD R0, R0, 0x1, -R15 ;  /* 0x0000000100009824 */ /* 0x000fe200078e0a0f */
[----:B------:R-:W-:Y:S02]  /*0180*/  @!P1 IADD3 R5, PT, PT, R5, 0x1, RZ ;  /* 0x0000000105059810 */ /* 0x000fe40007ffe0ff */
[----:B------:R-:W-:Y:S02]  /*0190*/  ISETP.NE.AND P1, PT, R2, RZ, PT ;  /* 0x000000ff0200720c */ /* 0x000fe40003f25270 */
[----:B------:R-:W-:Y:S02]  /*01a0*/  ISETP.GE.U32.AND P0, PT, R0, R15, PT ;  /* 0x0000000f0000720c */ /* 0x000fe40003f06070 */
[----:B------:R-:W-:-:S04]  /*01b0*/  LOP3.LUT R0, R11, R2, RZ, 0x3c, !PT ;  /* 0x000000020b007212 */ /* 0x000fc800078e3cff */
[----:B------:R-:W-:Y:S01]  /*01c0*/  ISETP.GE.AND P2, PT, R0, RZ, PT ;  /* 0x000000ff0000720c */ /* 0x000fe20003f46270 */
[----:B---3--:R-:W-:-:S06]  /*01d0*/  IMAD R0, R8, UR4, R9 ;  /* 0x0000000408007c24 */ /* 0x008fcc000f8e0209 */
[----:B------:R-:W-:-:S04]  /*01e0*/  @P0 VIADD R5, R5, 0x1 ;  /* 0x0000000105050836 */ /* 0x000fc80000000000 */
[----:B------:R-:W-:Y:S02]  /*01f0*/  IMAD.MOV.U32 R4, RZ, RZ, R5 ;  /* 0x000000ffff047224 */ /* 0x000fe400078e0005 */
[----:B-1----:R-:W-:-:S03]  /*0200*/  IMAD R5, R0, UR5, R13 ;  /* 0x0000000500057c24 */ /* 0x002fc6000f8e020d */
[----:B------:R-:W-:Y:S02]  /*0210*/  @!P2 IADD3 R4, PT, PT, -R4, RZ, RZ ;  /* 0x000000ff0404a210 */ /* 0x000fe40007ffe1ff */
        /* <DEDUP_REMOVED lines=9> */
[----:B------:R-:W-:-:S03]  /*02b0*/  SHF.R.S32.HI R5, RZ, 0x1f, R14 ;  /* 0x0000001fff057819 */ /* 0x000fc6000001140e */
[----:B------:R-:W-:Y:S01]  /*02c0*/  IMAD.IADD R0, R3, 0x1, R9 ;  /* 0x0000000103007824 */ /* 0x000fe200078e0209 */
[----:B------:R-:W-:-:S04]  /*02d0*/  ISETP.GT.U32.AND P0, PT, R2, R14, PT ;  /* 0x0000000e0200720c */ /* 0x000fc80003f04070 */
[----:B------:R-:W-:-:S13]  /*02e0*/  ISETP.GT.U32.AND.EX P0, PT, R0, R5, PT, P0 ;  /* 0x000000050000720c */ /* 0x000fda0003f04100 */
[----:B------:R-:W-:Y:S05]  /*02f0*/  @!P0 EXIT ;  /* 0x000000000000894d */ /* 0x000fea0003800000 */
[----:B------:R-:W-:Y:S01]  /*0300*/  IABS R8, R7 ;  /* 0x0000000700087213 */ /* 0x000fe20000000000 */
[----:B------:R-:W0:Y:S01]  /*0310*/  LDC R9, c[0x0][0x394] ;  /* 0x0000e500ff097b82 */ /* 0x000e220000000800 */
[----:B------:R-:W-:Y:S01]  /*0320*/  IMAD.IADD R10, R11, 0x1, R6 ;  /* 0x000000010b0a7824 */ /* 0x000fe200078e0206 */
[----:B------:R-:W-:Y:S01]  /*0330*/  ISETP.NE.AND P1, PT, R7, RZ, PT ;  /* 0x000000ff0700720c */ /* 0x000fe20003f25270 */
[----:B------:R-:W1:Y:S01]  /*0340*/  I2F.RP R15, R8 ;  /* 0x00000008000f7306 */ /* 0x000e620000209400 */
[----:B------:R-:W2:Y:S04]  /*0350*/  LDCU.64 UR4, c[0x0][0x358] ;  /* 0x00006b00ff0477ac */ /* 0x000ea80008000a00 */
[----:B------:R-:W3:Y:S03]  /*0360*/  LDC.64 R4, c[0x0][0x388] ;  /* 0x0000e200ff047b82 */ /* 0x000ee60000000a00 */
[----:B-1----:R-:W1:Y:S02]  /*0370*/  MUFU.RCP R15, R15 ;  /* 0x0000000f000f7308 */ /* 0x002e640000001000 */
[----:B-1----:R-:W-:-:S06]  /*0380*/  VIADD R12, R15, 0xffffffe ;  /* 0x0ffffffe0f0c7836 */ /* 0x002fcc0000000000 */
[----:B------:R1:W4:Y:S02]  /*0390*/  F2I.FTZ.U32.TRUNC.NTZ R13, R12 ;  /* 0x0000000c000d7305 */ /* 0x000324000021f000 */
[----:B-1----:R-:W-:Y:S01]  /*03a0*/  IMAD.MOV.U32 R12, RZ, RZ, RZ ;  /* 0x000000ffff0c7224 */ /* 0x002fe200078e00ff */
[----:B----4-:R-:W-:-:S05]  /*03b0*/  IADD3 R17, PT, PT, RZ, -R13, RZ ;  /* 0x8000000dff117210 */ /* 0x010fca0007ffe0ff */
[----:B------:R-:W-:-:S04]  /*03c0*/  IMAD R17, R17, R8, RZ ;  /* 0x0000000811117224 */ /* 0x000fc800078e02ff */
[----:B------:R-:W-:Y:S01]  /*03d0*/  IMAD.HI.U32 R11, R13, R17, R12 ;  /* 0x000000110d0b7227 */ /* 0x000fe200078e000c */
[----:B------:R-:W-:Y:S02]  /*03e0*/  IADD3 R12, PT, PT, R7, 0x1, RZ ;  /* 0x00000001070c7810 */ /* 0x000fe40007ffe0ff */
[----:B0-23--:R-:W-:-:S07]  /*03f0*/  LOP3.LUT R13, RZ, R7, RZ, 0x33, !PT ;  /* 0x00000007ff0d7212 */ /* 0x00dfce00078e33ff */
.L_x_6:
[----:B0-----:R-:W-:Y:S02]  /*0400*/  IABS R16, R14 ;  /* 0x0000000e00107213 */ /* 0x001fe40000000000 */
[----:B------:R-:W-:-:S03]  /*0410*/  IABS R18, R9 ;  /* 0x0000000900127213 */ /* 0x000fc60000000000 */
[----:B------:R-:W-:-:S04]  /*0420*/  IMAD.HI.U32 R6, R11, R16, RZ ;  /* 0x000000100b067227 */ /* 0x000fc800078e00ff */
[----:B------:R-:W-:-:S04]  /*0430*/  IMAD.MOV R7, RZ, RZ, -R6 ;  /* 0x000000ffff077224 */ /* 0x000fc800078e0a06 */
[----:B------:R-:W-:-:S05]  /*0440*/  IMAD R7, R18, R7, R16 ;  /* 0x0000000712077224 */ /* 0x000fca00078e0210 */
[----:B------:R-:W-:-:S13]  /*0450*/  ISETP.GT.U32.AND P2, PT, R8, R7, PT ;  /* 0x000000070800720c */ /* 0x000fda0003f44070 */
[----:B------:R-:W-:Y:S01]  /*0460*/  @!P2 IADD3 R7, PT, PT, R7, -R18, RZ ;  /* 0x800000120707a210 */ /* 0x000fe20007ffe0ff */
[----:B------:R-:W-:-:S03]  /*0470*/  @!P2 VIADD R6, R6, 0x1 ;  /* 0x000000010606a836 */ /* 0x000fc60000000000 */
[----:B------:R-:W-:Y:S02]  /*0480*/  ISETP.GE.U32.AND P0, PT, R7, R8, PT ;  /* 0x000000080700720c */ /* 0x000fe40003f06070 */
[----:B------:R-:W-:-:S04]  /*0490*/  LOP3.LUT R7, R14, R9, RZ, 0x3c, !PT ;  /* 0x000000090e077212 */ /* 0x000fc800078e3cff */
[----:B------:R-:W-:-:S07]  /*04a0*/  ISETP.GE.AND P3, PT, R7, RZ, PT ;  /* 0x000000ff0700720c */ /* 0x000fce0003f66270 */
[----:B------:R-:W-:-:S06]  /*04b0*/  @P0 IADD3 R6, PT, PT, R6, 0x1, RZ ;  /* 0x0000000106060810 */ /* 0x000fcc0007ffe0ff */
[----:B------:R-:W-:-:S05]  /*04c0*/  @!P3 IMAD.MOV R6, RZ, RZ, -R6 ;  /* 0x000000ffff06b224 */ /* 0x000fca00078e0a06 */
[----:B------:R-:W-:-:S04]  /*04d0*/  SEL R15, R13, R6, !P1 ;  /* 0x000000060d0f7207 */ /* 0x000fc80004800000 */
[----:B------:R-:W-:-:S05]  /*04e0*/  IADD3 R19, PT, PT, -R15, RZ, RZ ;  /* 0x000000ff0f137210 */ /* 0x000fca0007ffe1ff */
[----:B------:R-:W-:-:S04]  /*04f0*/  IMAD R19, R9, R19, R14 ;  /* 0x0000001309137224 */ /* 0x000fc800078e020e */
[----:B------:R-:W-:-:S04]  /*0500*/  IMAD R7, R12, R15, R19 ;  /* 0x0000000f0c077224 */ /* 0x000fc800078e0213 */
[----:B------:R-:W-:-:S05]  /*0510*/  IMAD.WIDE R6, R7, 0x4, R4 ;  /* 0x0000000407067825 */ /* 0x000fca00078e0204 */
[----:B------:R-:W2:Y:S01]  /*0520*/  LDG.E R21, desc[UR4][R6.64] ;  /* 0x0000000406157981 */ /* 0x000ea2000c1e1900 */
[----:B------:R-:W-:-:S04]  /*0530*/  IMAD R17, R12, R15, R9 ;  /* 0x0000000f0c117224 */ /* 0x000fc800078e0209 */
[----:B------:R-:W-:Y:S01]  /*0540*/  IMAD.WIDE R16, R17, 0x4, R4 ;  /* 0x0000000411107825 */ /* 0x000fe200078e0204 */
[----:B------:R-:W-:-:S04]  /*0550*/  IADD3 R14, PT, PT, R14, 0x1, RZ ;  /* 0x000000010e0e7810 */ /* 0x000fc80007ffe0ff */
[----:B------:R-:W-:Y:S02]  /*0560*/  ISETP.GT.U32.AND P0, PT, R2, R14, PT ;  /* 0x0000000e0200720c */ /* 0x000fe40003f04070 */
[----:B------:R-:W-:Y:S01]  /*0570*/  SHF.R.S32.HI R23, RZ, 0x1f, R14 ;  /* 0x0000001fff177819 */ /* 0x000fe2000001140e */
[----:B--2---:R0:W-:Y:S04]  /*0580*/  REDG.E.ADD.STRONG.GPU desc[UR4][R16.64], R21 ;  /* 0x000000151000798e */ /* 0x0041e8000c12e104 */
[----:B------:R-:W2:Y:S01]  /*0590*/  LDG.E R15, desc[UR4][R6.64] ;  /* 0x00000004060f7981 */ /* 0x000ea2000c1e1900 */
[----:B------:R-:W-:Y:S01]  /*05a0*/  ISETP.GT.U32.AND.EX P0, PT, R0, R23, PT, P0 ;  /* 0x000000170000720c */ /* 0x000fe20003f04100 */
[----:B------:R-:W-:-:S04]  /*05b0*/  IMAD.IADD R19, R10, 0x1, R19 ;  /* 0x000000010a137824 */ /* 0x000fc800078e0213 */
[----:B------:R-:W-:-:S05]  /*05c0*/  IMAD.WIDE R18, R19, 0x4, R4 ;  /* 0x0000000413127825 */ /* 0x000fca00078e0204 */
[----:B--2---:R0:W-:Y:S03]  /*05d0*/  REDG.E.ADD.STRONG.GPU desc[UR4][R18.64], R15 ;  /* 0x0000000f1200798e */ /* 0x0041e6000c12e104 */
[----:B------:R-:W-:Y:S05]  /*05e0*/  @P0 BRA `(.L_x_6) ;  /* 0xfffffffc00840947 */ /* 0x000fea000383ffff */
[----:B------:R-:W-:Y:S05]  /*05f0*/  EXIT ;  /* 0x000000000000794d */ /* 0x000fea0003800000 */
.L_x_7:
        /* <DEDUP_REMOVED lines=16> */
.L_x_10:


//--------------------- .nv.shared.reserved.0     --------------------------
	.section	.nv.shared.reserved.0,"aw",@nobits
	.weak		__nv_reservedSMEM_offset_0_alias
	.size		__nv_reservedSMEM_offset_0_alias, 0, 64
	.other		__nv_reservedSMEM_offset_0_alias,@"STO_CUDA_RESERVED_SHARED STV_DEFAULT"
__nv_reservedSMEM_offset_0_alias:
	.zero		0
	.zero		64


//--------------------- .nv.global                --------------------------
	.section	.nv.global,"aw",@nobits
	.align	4
.nv.global:
	.type		mini,@object
	.size		mini,(.L_0 - mini)
mini:
	.zero		4
.L_0:


//--------------------- .nv.constant0._Z9updameMinPiS_iii --------------------------
	.section	.nv.constant0._Z9updameMinPiS_iii,"a",@progbits
	.sectionflags	@""
	.align	4
.nv.constant0._Z9updameMinPiS_iii:
	.zero		924


//--------------------- .nv.constant0._Z7findMinPiS_iii --------------------------
	.section	.nv.constant0._Z7findMinPiS_iii,"a",@progbits
	.sectionflags	@""
	.align	4
.nv.constant0._Z7findMinPiS_iii:
	.zero		924


//--------------------- .nv.constant0._Z8sumRandCPiS_iii --------------------------
	.section	.nv.constant0._Z8sumRandCPiS_iii,"a",@progbits
	.sectionflags	@""
	.align	4
.nv.constant0._Z8sumRandCPiS_iii:
	.zero		924


//--------------------- SYMBOLS --------------------------

	.type		.nv.reservedSmem.offset0,@object
	.size		.nv.reservedSmem.offset0,0x4
